	.headerflags	@"EF_CUDA_TEXMODE_UNIFIED EF_CUDA_64BIT_ADDRESS EF_CUDA_SM89 EF_CUDA_VIRTUAL_SM(EF_CUDA_SM89)"
	.elftype	@"ET_EXEC"


//--------------------- .nv.info                  --------------------------
	.section	.nv.info,"",@"SHT_CUDA_INFO"
	.align	4


	//----- nvinfo : EIATTR_REGCOUNT
	.align		4
        /*0000*/ 	.byte	0x04, 0x2f
        /*0002*/ 	.short	(.L_1 - .L_0)
	.align		4
.L_0:
        /*0004*/ 	.word	index@(triton_per_fused_add_expand_mul_neg_pow_select_sum_unsqueeze_17)
        /*0008*/ 	.word	0x00000013


	//----- nvinfo : EIATTR_FRAME_SIZE
	.align		4
.L_1:
        /*000c*/ 	.byte	0x04, 0x11
        /*000e*/ 	.short	(.L_3 - .L_2)
	.align		4
.L_2:
        /*0010*/ 	.word	index@(triton_per_fused_add_expand_mul_neg_pow_select_sum_unsqueeze_17)
        /*0014*/ 	.word	0x00000000


	//----- nvinfo : EIATTR_MIN_STACK_SIZE
	.align		4
.L_3:
        /*0018*/ 	.byte	0x04, 0x12
        /*001a*/ 	.short	(.L_5 - .L_4)
	.align		4
.L_4:
        /*001c*/ 	.word	index@(triton_per_fused_add_expand_mul_neg_pow_select_sum_unsqueeze_17)
        /*0020*/ 	.word	0x00000000
.L_5:


//--------------------- .nv.info.triton_per_fused_add_expand_mul_neg_pow_select_sum_unsqueeze_17 --------------------------
	.section	.nv.info.triton_per_fused_add_expand_mul_neg_pow_select_sum_unsqueeze_17,"",@"SHT_CUDA_INFO"
	.sectionflags	@""
	.align	4


	//----- nvinfo : EIATTR_CUDA_API_VERSION
	.align		4
        /*0000*/ 	.byte	0x04, 0x37
        /*0002*/ 	.short	(.L_7 - .L_6)
.L_6:
        /*0004*/ 	.word	0x00000080


	//----- nvinfo : EIATTR_PARAM_CBANK
	.align		4
.L_7:
        /*0008*/ 	.byte	0x04, 0x0a
        /*000a*/ 	.short	(.L_9 - .L_8)
	.align		4
.L_8:
        /*000c*/ 	.word	index@(.nv.constant0.triton_per_fused_add_expand_mul_neg_pow_select_sum_unsqueeze_17)
        /*0010*/ 	.short	0x0160
        /*0012*/ 	.short	0x0030


	//----- nvinfo : EIATTR_CBANK_PARAM_SIZE
	.align		4
.L_9:
        /*0014*/ 	.byte	0x03, 0x19
        /*0016*/ 	.short	0x0030


	//----- nvinfo : EIATTR_KPARAM_INFO
	.align		4
        /*0018*/ 	.byte	0x04, 0x17
        /*001a*/ 	.short	(.L_11 - .L_10)
.L_10:
        /*001c*/ 	.word	0x00000000
        /*0020*/ 	.short	0x0005
        /*0022*/ 	.short	0x0028
        /*0024*/ 	.byte	0x00, 0xf4, 0x21, 0x00


	//----- nvinfo : EIATTR_KPARAM_INFO
	.align		4
.L_11:
        /*0028*/ 	.byte	0x04, 0x17
        /*002a*/ 	.short	(.L_13 - .L_12)
.L_12:
        /*002c*/ 	.word	0x00000000
        /*0030*/ 	.short	0x0004
        /*0032*/ 	.short	0x0020
        /*0034*/ 	.byte	0x00, 0xf0, 0x11, 0x00


	//----- nvinfo : EIATTR_KPARAM_INFO
	.align		4
.L_13:
        /*0038*/ 	.byte	0x04, 0x17
        /*003a*/ 	.short	(.L_15 - .L_14)
.L_14:
        /*003c*/ 	.word	0x00000000
        /*0040*/ 	.short	0x0003
        /*0042*/ 	.short	0x0018
        /*0044*/ 	.byte	0x00, 0xf4, 0x21, 0x00


	//----- nvinfo : EIATTR_KPARAM_INFO
	.align		4
.L_15:
        /*0048*/ 	.byte	0x04, 0x17
        /*004a*/ 	.short	(.L_17 - .L_16)
.L_16:
        /*004c*/ 	.word	0x00000000
        /*0050*/ 	.short	0x0002
        /*0052*/ 	.short	0x0010
        /*0054*/ 	.byte	0x00, 0xf4, 0x21, 0x00


	//----- nvinfo : EIATTR_KPARAM_INFO
	.align		4
.L_17:
        /*0058*/ 	.byte	0x04, 0x17
        /*005a*/ 	.short	(.L_19 - .L_18)
.L_18:
        /*005c*/ 	.word	0x00000000
        /*0060*/ 	.short	0x0001
        /*0062*/ 	.short	0x0008
        /*0064*/ 	.byte	0x00, 0xf4, 0x21, 0x00


	//----- nvinfo : EIATTR_KPARAM_INFO
	.align		4
.L_19:
        /*0068*/ 	.byte	0x04, 0x17
        /*006a*/ 	.short	(.L_21 - .L_20)
.L_20:
        /*006c*/ 	.word	0x00000000
        /*0070*/ 	.short	0x0000
        /*0072*/ 	.short	0x0000
        /*0074*/ 	.byte	0x00, 0xf4, 0x21, 0x00


	//----- nvinfo : EIATTR_MAXREG_COUNT
	.align		4
.L_21:
        /*0078*/ 	.byte	0x03, 0x1b
        /*007a*/ 	.short	0x00ff


	//----- nvinfo : EIATTR_COOP_GROUP_MASK_REGIDS
	.align		4
        /*007c*/ 	.byte	0x04, 0x29
        /*007e*/ 	.short	(.L_23 - .L_22)


	//   ....[0]....
.L_22:
        /*0080*/ 	.word	0xffffffff


	//   ....[1]....
        /*0084*/ 	.word	0xffffffff


	//   ....[2]....
        /*0088*/ 	.word	0xffffffff


	//   ....[3]....
        /*008c*/ 	.word	0xffffffff


	//   ....[4]....
        /*0090*/ 	.word	0xffffffff


	//   ....[5]....
        /*0094*/ 	.word	0xffffffff


	//----- nvinfo : EIATTR_COOP_GROUP_INSTR_OFFSETS
	.align		4
.L_23:
        /*0098*/ 	.byte	0x04, 0x28
        /*009a*/ 	.short	(.L_25 - .L_24)


	//   ....[0]....
.L_24:
        /*009c*/ 	.word	0x00000110


	//   ....[1]....
        /*00a0*/ 	.word	0x00000130


	//   ....[2]....
        /*00a4*/ 	.word	0x00000150


	//   ....[3]....
        /*00a8*/ 	.word	0x00000170


	//   ....[4]....
        /*00ac*/ 	.word	0x00000190


	//   ....[5]....
        /*00b0*/ 	.word	0x00000230


	//----- nvinfo : EIATTR_EXIT_INSTR_OFFSETS
	.align		4
.L_25:
        /*00b4*/ 	.byte	0x04, 0x1c
        /*00b6*/ 	.short	(.L_27 - .L_26)


	//   ....[0]....
.L_26:
        /*00b8*/ 	.word	0x00000300


	//----- nvinfo : EIATTR_REQNTID
	.align		4
.L_27:
        /*00bc*/ 	.byte	0x04, 0x10
        /*00be*/ 	.short	(.L_29 - .L_28)
.L_28:
        /*00c0*/ 	.word	0x00000040
        /*00c4*/ 	.word	0x00000001
        /*00c8*/ 	.word	0x00000001
.L_29:


//--------------------- .nv.callgraph             --------------------------
	.section	.nv.callgraph,"",@"SHT_CUDA_CALLGRAPH"
	.align	4
	.sectionentsize	8
	.align		4
        /*0000*/ 	.word	0x00000000
	.align		4
        /*0004*/ 	.word	0xffffffff
	.align		4
        /*0008*/ 	.word	0x00000000
	.align		4
        /*000c*/ 	.word	0xfffffffe
	.align		4
        /*0010*/ 	.word	0x00000000
	.align		4
        /*0014*/ 	.word	0xfffffffd
	.align		4
        /*0018*/ 	.word	0x00000000
	.align		4
        /*001c*/ 	.word	0xfffffffc


//--------------------- .nv.rel.action            --------------------------
	.section	.nv.rel.action,"",@"SHT_CUDA_RELOCINFO"
	.align	8
	.sectionentsize	8
        /*0000*/ 	.byte	0x73, 0x00, 0x00, 0x00, 0x00, 0x00, 0x00, 0x00, 0x00, 0x00, 0x00, 0x11, 0x25, 0x00, 0x05, 0x36


//--------------------- .nv.constant0.triton_per_fused_add_expand_mul_neg_pow_select_sum_unsqueeze_17 --------------------------
	.section	.nv.constant0.triton_per_fused_add_expand_mul_neg_pow_select_sum_unsqueeze_17,"a",@progbits
	.sectionflags	@""
	.align	4
.nv.constant0.triton_per_fused_add_expand_mul_neg_pow_select_sum_unsqueeze_17:
	.zero		400


//--------------------- .text.triton_per_fused_add_expand_mul_neg_pow_select_sum_unsqueeze_17 --------------------------
	.section	.text.triton_per_fused_add_expand_mul_neg_pow_select_sum_unsqueeze_17,"ax",@progbits
	.sectionflags	@"SHF_BARRIERS=1"
	.sectioninfo	@"SHI_REGISTERS=19"
	.align	128
        .global         triton_per_fused_add_expand_mul_neg_pow_select_sum_unsqueeze_17
        .type           triton_per_fused_add_expand_mul_neg_pow_select_sum_unsqueeze_17,@function
        .size           triton_per_fused_add_expand_mul_neg_pow_select_sum_unsqueeze_17,(.L_x_1 - triton_per_fused_add_expand_mul_neg_pow_select_sum_unsqueeze_17)
        .other          triton_per_fused_add_expand_mul_neg_pow_select_sum_unsqueeze_17,@"STO_CUDA_ENTRY STV_DEFAULT"
triton_per_fused_add_expand_mul_neg_pow_select_sum_unsqueeze_17:
.text.triton_per_fused_add_expand_mul_neg_pow_select_sum_unsqueeze_17:
[----:B------:R-:W-:Y:S02]  /*0000*/  MOV R1, c[0x0][0x28] ;  /* 0x00000a0000017a02 */ /* 0x000fe40000000f00 */
[----:B------:R-:W0:Y:S01]  /*0010*/  S2R R16, SR_TID.X ;  /* 0x0000000000107919 */ /* 0x000e220000002100 */
[----:B------:R-:W-:Y:S01]  /*0020*/  MOV R3, 0x4 ;  /* 0x0000000400037802 */ /* 0x000fe20000000f00 */
[----:B------:R-:W-:Y:S01]  /*0030*/  ULDC.64 UR4, c[0x0][0x118] ;  /* 0x0000460000047ab9 */ /* 0x000fe20000000a00 */
[----:B0-----:R-:W-:-:S05]  /*0040*/  LOP3.LUT R2, R16, 0x3f, RZ, 0xc0, !PT ;  /* 0x0000003f10027812 */ /* 0x001fca00078ec0ff */
[----:B------:R-:W-:-:S04]  /*0050*/  IMAD.WIDE.U32 R4, R2, R3, c[0x0][0x168] ;  /* 0x00005a0002047625 */ /* 0x000fc800078e0003 */
[CC--:B------:R-:W-:Y:S02]  /*0060*/  IMAD.WIDE.U32 R6, R2.reuse, R3.reuse, c[0x0][0x170] ;  /* 0x00005c0002067625 */ /* 0x0c0fe400078e0003 */
[----:B------:R-:W2:Y:S04]  /*0070*/  LDG.E R4, [R4.64] ;  /* 0x0000000404047981 */ /* 0x000ea8000c1e1900 */
[----:B------:R-:W2:Y:S01]  /*0080*/  LDG.E R7, [R6.64+0x1d00] ;  /* 0x001d000406077981 */ /* 0x000ea2000c1e1900 */
[----:B------:R-:W-:Y:S01]  /*0090*/  MOV R8, c[0x0][0x178] ;  /* 0x00005e0000087a02 */ /* 0x000fe20000000f00 */
[----:B------:R-:W-:Y:S01]  /*00a0*/  IMAD.WIDE.U32 R2, R2, R3, c[0x0][0x160] ;  /* 0x0000580002027625 */ /* 0x000fe200078e0003 */
[----:B------:R-:W-:-:S04]  /*00b0*/  MOV R9, c[0x0][0x17c] ;  /* 0x00005f0000097a02 */ /* 0x000fc80000000f00 */
[----:B------:R-:W3:Y:S04]  /*00c0*/  LDG.E R11, [R2.64] ;  /* 0x00000004020b7981 */ /* 0x000ee8000c1e1900 */
[----:B------:R0:W4:Y:S01]  /*00d0*/  LDG.E R8, [R8.64] ;  /* 0x0000000408087981 */ /* 0x000122000c1e1900 */
[C---:B------:R-:W-:Y:S02]  /*00e0*/  LOP3.LUT P0, RZ, R16.reuse, 0x1f, RZ, 0xc0, !PT ;  /* 0x0000001f10ff7812 */ /* 0x040fe4000780c0ff */
[----:B------:R-:W-:Y:S01]  /*00f0*/  ISETP.GE.AND P1, PT, R16, 0x2, PT ;  /* 0x000000021000780c */ /* 0x000fe20003f26270 */
[----:B--2---:R-:W-:-:S05]  /*0100*/  FMUL R0, R4, R7 ;  /* 0x0000000704007220 */ /* 0x004fca0000400000 */
[----:B------:R-:W1:Y:S02]  /*0110*/  SHFL.BFLY PT, R13, R0, 0x10, 0x1f ;  /* 0x0e001f00000d7f89 */ /* 0x000e6400000e0000 */
[----:B-1----:R-:W-:-:S05]  /*0120*/  FFMA R13, R4, R7, R13 ;  /* 0x00000007040d7223 */ /* 0x002fca000000000d */
[----:B------:R-:W1:Y:S02]  /*0130*/  SHFL.BFLY PT, R10, R13, 0x8, 0x1f ;  /* 0x0d001f000d0a7f89 */ /* 0x000e6400000e0000 */
[----:B-1----:R-:W-:-:S05]  /*0140*/  FADD R10, R13, R10 ;  /* 0x0000000a0d0a7221 */ /* 0x002fca0000000000 */
[----:B------:R-:W1:Y:S02]  /*0150*/  SHFL.BFLY PT, R5, R10, 0x4, 0x1f ;  /* 0x0c801f000a057f89 */ /* 0x000e6400000e0000 */
[----:B-1----:R-:W-:-:S05]  /*0160*/  FADD R5, R10, R5 ;  /* 0x000000050a057221 */ /* 0x002fca0000000000 */
[----:B------:R-:W1:Y:S02]  /*0170*/  SHFL.BFLY PT, R6, R5, 0x2, 0x1f ;  /* 0x0c401f0005067f89 */ /* 0x000e6400000e0000 */
[----:B-1----:R-:W-:-:S05]  /*0180*/  FADD R6, R5, R6 ;  /* 0x0000000605067221 */ /* 0x002fca0000000000 */
[----:B0-----:R-:W0:Y:S01]  /*0190*/  SHFL.BFLY PT, R9, R6, 0x1, 0x1f ;  /* 0x0c201f0006097f89 */ /* 0x001e2200000e0000 */
[----:B------:R-:W-:-:S04]  /*01a0*/  SHF.R.U32.HI R0, RZ, 0x3, R16 ;  /* 0x00000003ff007819 */ /* 0x000fc80000011610 */
[----:B------:R-:W-:Y:S01]  /*01b0*/  LOP3.LUT R12, R0, 0x4, RZ, 0xc0, !PT ;  /* 0x00000004000c7812 */ /* 0x000fe200078ec0ff */
[----:B0-----:R-:W-:-:S05]  /*01c0*/  FADD R9, R6, R9 ;  /* 0x0000000906097221 */ /* 0x001fca0000000000 */
[----:B------:R-:W-:Y:S04]  /*01d0*/  @!P0 STS [R12], R9 ;  /* 0x000000090c008388 */ /* 0x000fe80000000800 */
[----:B------:R-:W-:Y:S06]  /*01e0*/  BAR.SYNC.DEFER_BLOCKING 0x0 ;  /* 0x0000000000007b1d */ /* 0x000fec0000010000 */
[----:B------:R-:W0:Y:S01]  /*01f0*/  @!P1 LDS R14, [R16.X4] ;  /* 0x00000000100e9984 */ /* 0x000e220000004800 */
[----:B------:R-:W-:-:S04]  /*0200*/  LOP3.LUT R0, R16, 0x1, RZ, 0xc0, !PT ;  /* 0x0000000110007812 */ /* 0x000fc800078ec0ff */
[----:B------:R-:W-:-:S04]  /*0210*/  ISETP.NE.U32.AND P0, PT, R0, 0x1, PT ;  /* 0x000000010000780c */ /* 0x000fc80003f05070 */
[----:B------:R-:W-:Y:S01]  /*0220*/  ISETP.LT.AND P0, PT, R16, 0x2, P0 ;  /* 0x000000021000780c */ /* 0x000fe20000701270 */
[----:B0-----:R-:W0:Y:S02]  /*0230*/  SHFL.BFLY PT, R5, R14, 0x1, 0x1f ;  /* 0x0c201f000e057f89 */ /* 0x001e2400000e0000 */
[----:B0-----:R-:W-:-:S10]  /*0240*/  FADD R5, R14, R5 ;  /* 0x000000050e057221 */ /* 0x001fd40000000000 */
[----:B------:R-:W-:Y:S04]  /*0250*/  @P0 STS [R16.X4], R5 ;  /* 0x0000000510000388 */ /* 0x000fe80000004800 */
[----:B------:R-:W-:Y:S06]  /*0260*/  BAR.SYNC.DEFER_BLOCKING 0x0 ;  /* 0x0000000000007b1d */ /* 0x000fec0000010000 */
[----:B------:R-:W0:Y:S01]  /*0270*/  LDS R0, [RZ] ;  /* 0x00000000ff007984 */ /* 0x000e220000000800 */
[C---:B----4-:R-:W-:Y:S01]  /*0280*/  FADD R6, R8.reuse, R8 ;  /* 0x0000000808067221 */ /* 0x050fe20000000000 */
[----:B------:R-:W-:Y:S01]  /*0290*/  FMUL R9, R8, R8 ;  /* 0x0000000808097220 */ /* 0x000fe20000400000 */
[----:B------:R-:W-:-:S02]  /*02a0*/  FADD R7, R7, R7 ;  /* 0x0000000707077221 */ /* 0x000fc40000000000 */
[----:B---3--:R-:W-:Y:S01]  /*02b0*/  FFMA R6, R4, R6, R11 ;  /* 0x0000000604067223 */ /* 0x008fe2000000000b */
[----:B0-----:R-:W-:-:S04]  /*02c0*/  FFMA R0, R0, -2, RZ ;  /* 0xc000000000007823 */ /* 0x001fc800000000ff */
[----:B------:R-:W-:-:S04]  /*02d0*/  FMUL R9, R0, R9 ;  /* 0x0000000900097220 */ /* 0x000fc80000400000 */
[----:B------:R-:W-:-:S05]  /*02e0*/  FFMA R7, R9, R7, R6 ;  /* 0x0000000709077223 */ /* 0x000fca0000000006 */
[----:B------:R-:W-:Y:S01]  /*02f0*/  STG.E [R2.64], R7 ;  /* 0x0000000702007986 */ /* 0x000fe2000c101904 */
[----:B------:R-:W-:Y:S05]  /*0300*/  EXIT ;  /* 0x000000000000794d */ /* 0x000fea0003800000 */
.L_x_0:
[----:B------:R-:W-:-:S00]  /*0310*/  BRA `(.L_x_0) ;  /* 0xfffffff000007947 */ /* 0x000fc0000383ffff */
[----:B------:R-:W-:-:S00]  /*0320*/  NOP ;  /* 0x0000000000007918 */ /* 0x000fc00000000000 */
        /* <DEDUP_REMOVED lines=13> */
.L_x_1:


//--------------------- .nv.shared.triton_per_fused_add_expand_mul_neg_pow_select_sum_unsqueeze_17 --------------------------
	.section	.nv.shared.triton_per_fused_add_expand_mul_neg_pow_select_sum_unsqueeze_17,"aw",@nobits
	.sectionflags	@""
	.align	16
